	.headerflags	@"EF_CUDA_TEXMODE_UNIFIED EF_CUDA_64BIT_ADDRESS EF_CUDA_ACCELERATORS EF_CUDA_SM90 EF_CUDA_VIRTUAL_SM(EF_CUDA_SM90)"
	.elftype	@"ET_EXEC"


//--------------------- .nv.info                  --------------------------
	.section	.nv.info,"",@"SHT_CUDA_INFO"
	.align	4


	//----- nvinfo : EIATTR_REGCOUNT
	.align		4
        /*0000*/ 	.byte	0x04, 0x2f
        /*0002*/ 	.short	(.L_1 - .L_0)
	.align		4
.L_0:
        /*0004*/ 	.word	index@(triton_poi_fused_div_mean_pow_2)
        /*0008*/ 	.word	0x00000014


	//----- nvinfo : EIATTR_MIN_STACK_SIZE
	.align		4
.L_1:
        /*000c*/ 	.byte	0x04, 0x12
        /*000e*/ 	.short	(.L_3 - .L_2)
	.align		4
.L_2:
        /*0010*/ 	.word	index@(triton_poi_fused_div_mean_pow_2)
        /*0014*/ 	.word	0x00000000


	//----- nvinfo : EIATTR_FRAME_SIZE
	.align		4
.L_3:
        /*0018*/ 	.byte	0x04, 0x11
        /*001a*/ 	.short	(.L_5 - .L_4)
	.align		4
.L_4:
        /*001c*/ 	.word	index@(triton_poi_fused_div_mean_pow_2)
        /*0020*/ 	.word	0x00000000


	//----- nvinfo : EIATTR_MIN_STACK_SIZE
	.align		4
.L_5:
        /*0024*/ 	.byte	0x04, 0x12
        /*0026*/ 	.short	(.L_7 - .L_6)
	.align		4
.L_6:
        /*0028*/ 	.word	index@(triton_poi_fused_div_mean_pow_2)
        /*002c*/ 	.word	0x00000000
.L_7:


//--------------------- .nv.info.triton_poi_fused_div_mean_pow_2 --------------------------
	.section	.nv.info.triton_poi_fused_div_mean_pow_2,"",@"SHT_CUDA_INFO"
	.sectionflags	@""
	.align	4


	//----- nvinfo : EIATTR_CUDA_API_VERSION
	.align		4
        /*0000*/ 	.byte	0x04, 0x37
        /*0002*/ 	.short	(.L_9 - .L_8)
.L_8:
        /*0004*/ 	.word	0x0000007c


	//----- nvinfo : EIATTR_KPARAM_INFO
	.align		4
.L_9:
        /*0008*/ 	.byte	0x04, 0x17
        /*000a*/ 	.short	(.L_11 - .L_10)
.L_10:
        /*000c*/ 	.word	0x00000000
        /*0010*/ 	.short	0x0002
        /*0012*/ 	.short	0x0010
        /*0014*/ 	.byte	0x00, 0xf0, 0x11, 0x00


	//----- nvinfo : EIATTR_KPARAM_INFO
	.align		4
.L_11:
        /*0018*/ 	.byte	0x04, 0x17
        /*001a*/ 	.short	(.L_13 - .L_12)
.L_12:
        /*001c*/ 	.word	0x00000000
        /*0020*/ 	.short	0x0001
        /*0022*/ 	.short	0x0008
        /*0024*/ 	.byte	0x00, 0xf4, 0x21, 0x00


	//----- nvinfo : EIATTR_KPARAM_INFO
	.align		4
.L_13:
        /*0028*/ 	.byte	0x04, 0x17
        /*002a*/ 	.short	(.L_15 - .L_14)
.L_14:
        /*002c*/ 	.word	0x00000000
        /*0030*/ 	.short	0x0000
        /*0032*/ 	.short	0x0000
        /*0034*/ 	.byte	0x00, 0xf4, 0x21, 0x00


	//----- nvinfo : EIATTR_SPARSE_MMA_MASK
	.align		4
.L_15:
        /*0038*/ 	.byte	0x03, 0x50
        /*003a*/ 	.short	0x0000


	//----- nvinfo : EIATTR_MAXREG_COUNT
	.align		4
        /*003c*/ 	.byte	0x03, 0x1b
        /*003e*/ 	.short	0x00ff


	//----- nvinfo : EIATTR_EXIT_INSTR_OFFSETS
	.align		4
        /*0040*/ 	.byte	0x04, 0x1c
        /*0042*/ 	.short	(.L_17 - .L_16)


	//   ....[0]....
.L_16:
        /*0044*/ 	.word	0x000003a0


	//   ....[1]....
        /*0048*/ 	.word	0x000003c0


	//----- nvinfo : EIATTR_REQNTID
	.align		4
.L_17:
        /*004c*/ 	.byte	0x04, 0x10
        /*004e*/ 	.short	(.L_19 - .L_18)
.L_18:
        /*0050*/ 	.word	0x00000080
        /*0054*/ 	.word	0x00000001
        /*0058*/ 	.word	0x00000001


	//----- nvinfo : EIATTR_CBANK_PARAM_SIZE
	.align		4
.L_19:
        /*005c*/ 	.byte	0x03, 0x19
        /*005e*/ 	.short	0x0014


	//----- nvinfo : EIATTR_PARAM_CBANK
	.align		4
        /*0060*/ 	.byte	0x04, 0x0a
        /*0062*/ 	.short	(.L_21 - .L_20)
	.align		4
.L_20:
        /*0064*/ 	.word	index@(.nv.constant0.triton_poi_fused_div_mean_pow_2)
        /*0068*/ 	.short	0x0210
        /*006a*/ 	.short	0x0014


	//----- nvinfo : EIATTR_SW_WAR
	.align		4
.L_21:
        /*006c*/ 	.byte	0x04, 0x36
        /*006e*/ 	.short	(.L_23 - .L_22)
.L_22:
        /*0070*/ 	.word	0x00000008
.L_23:


//--------------------- .nv.callgraph             --------------------------
	.section	.nv.callgraph,"",@"SHT_CUDA_CALLGRAPH"
	.align	4
	.sectionentsize	8
	.align		4
        /*0000*/ 	.word	0x00000000
	.align		4
        /*0004*/ 	.word	0xffffffff
	.align		4
        /*0008*/ 	.word	0x00000000
	.align		4
        /*000c*/ 	.word	0xfffffffe
	.align		4
        /*0010*/ 	.word	0x00000000
	.align		4
        /*0014*/ 	.word	0xfffffffd
	.align		4
        /*0018*/ 	.word	0x00000000
	.align		4
        /*001c*/ 	.word	0xfffffffc


//--------------------- .text.triton_poi_fused_div_mean_pow_2 --------------------------
	.section	.text.triton_poi_fused_div_mean_pow_2,"ax",@progbits
	.align	128
        .global         triton_poi_fused_div_mean_pow_2
        .type           triton_poi_fused_div_mean_pow_2,@function
        .size           triton_poi_fused_div_mean_pow_2,(.L_x_1 - triton_poi_fused_div_mean_pow_2)
        .other          triton_poi_fused_div_mean_pow_2,@"STO_CUDA_ENTRY STV_DEFAULT"
triton_poi_fused_div_mean_pow_2:
.text.triton_poi_fused_div_mean_pow_2:
[----:B------:R-:W0:Y:S02]  /*0000*/  LDC R1, c[0x0][0x28] ;  /* 0x00000a00ff017b82 */ /* 0x000e240000000800 */
[----:B------:R-:W1:Y:S01]  /*0010*/  S2R R0, SR_TID.X ;  /* 0x0000000000007919 */ /* 0x000e620000002100 */
[----:B------:R-:W2:Y:S01]  /*0020*/  LDC.64 R2, c[0x0][0x210] ;  /* 0x00008400ff027b82 */ /* 0x000ea20000000a00 */
[----:B------:R-:W-:Y:S01]  /*0030*/  CS2R R10, SRZ ;  /* 0x00000000000a7805 */ /* 0x000fe2000001ff00 */
[----:B------:R-:W-:Y:S01]  /*0040*/  ULDC.64 UR4, c[0x0][0x208] ;  /* 0x0000820000047ab9 */ /* 0x000fe20000000a00 */
[----:B------:R-:W3:Y:S01]  /*0050*/  S2R R7, SR_CTAID.X ;  /* 0x0000000000077919 */ /* 0x000ee20000002500 */
[----:B------:R-:W-:Y:S02]  /*0060*/  MOV R6, RZ ;  /* 0x000000ff00067202 */ /* 0x000fe40000000f00 */
[----:B-1----:R-:W-:Y:S02]  /*0070*/  SHF.L.U32 R0, R0, 0x1, RZ ;  /* 0x0000000100007819 */ /* 0x002fe400000006ff */
[----:B---3--:R-:W-:Y:S02]  /*0080*/  SHF.R.S32.HI R4, RZ, 0x17, R7 ;  /* 0x00000017ff047819 */ /* 0x008fe40000011407 */
[----:B------:R-:W-:-:S02]  /*0090*/  LOP3.LUT R0, R0, 0xfe, RZ, 0xc0, !PT ;  /* 0x000000fe00007812 */ /* 0x000fc400078ec0ff */
[----:B------:R-:W-:Y:S02]  /*00a0*/  SGXT R4, R4, 0x1 ;  /* 0x000000010404781a */ /* 0x000fe40000000200 */
[----:B------:R-:W-:Y:S01]  /*00b0*/  LEA R7, R7, R0, 0x8 ;  /* 0x0000000007077211 */ /* 0x000fe200078e40ff */
[----:B------:R-:W-:-:S03]  /*00c0*/  HFMA2.MMA R0, -RZ, RZ, 0, 0 ;  /* 0x00000000ff007435 */ /* 0x000fc600000001ff */
[----:B------:R-:W-:Y:S02]  /*00d0*/  LEA.HI R4, R4, R7, RZ, 0x2 ;  /* 0x0000000704047211 */ /* 0x000fe400078f10ff */
[----:B------:R-:W-:Y:S02]  /*00e0*/  ISETP.GE.AND P4, PT, R7, 0x100, PT ;  /* 0x000001000700780c */ /* 0x000fe40003f86270 */
[----:B------:R-:W-:-:S05]  /*00f0*/  LOP3.LUT R9, R4, 0xfffffffc, RZ, 0xc0, !PT ;  /* 0xfffffffc04097812 */ /* 0x000fca00078ec0ff */
[----:B--2---:R-:W-:Y:S01]  /*0100*/  IMAD.WIDE R8, R9, 0x4, R2 ;  /* 0x0000000409087825 */ /* 0x004fe200078e0202 */
[----:B------:R-:W-:-:S05]  /*0110*/  CS2R R12, SRZ ;  /* 0x00000000000c7805 */ /* 0x000fca000001ff00 */
[----:B------:R-:W2:Y:S04]  /*0120*/  @!P4 LDG.E.EL R10, desc[UR4][R8.64+0x4] ;  /* 0x00000404080ac981 */ /* 0x000ea8000c2e1900 */
[----:B------:R-:W3:Y:S01]  /*0130*/  @!P4 LDG.E.EL R11, desc[UR4][R8.64+0x4] ;  /* 0x00000404080bc981 */ /* 0x000ee2000c2e1900 */
[----:B------:R-:W-:-:S03]  /*0140*/  CS2R R14, SRZ ;  /* 0x00000000000e7805 */ /* 0x000fc6000001ff00 */
[----:B------:R-:W4:Y:S04]  /*0150*/  @!P4 LDG.E.EL R0, desc[UR4][R8.64] ;  /* 0x000000040800c981 */ /* 0x000f28000c2e1900 */
[----:B------:R-:W5:Y:S04]  /*0160*/  @!P4 LDG.E.EL R6, desc[UR4][R8.64] ;  /* 0x000000040806c981 */ /* 0x000f68000c2e1900 */
[----:B------:R-:W5:Y:S04]  /*0170*/  @!P4 LDG.E.EL R12, desc[UR4][R8.64+0x8] ;  /* 0x00000804080cc981 */ /* 0x000f68000c2e1900 */
[----:B------:R-:W5:Y:S04]  /*0180*/  @!P4 LDG.E.EL R13, desc[UR4][R8.64+0x8] ;  /* 0x00000804080dc981 */ /* 0x000f68000c2e1900 */
[----:B------:R-:W5:Y:S04]  /*0190*/  @!P4 LDG.E.EL R14, desc[UR4][R8.64+0xc] ;  /* 0x00000c04080ec981 */ /* 0x000f68000c2e1900 */
[----:B------:R-:W5:Y:S01]  /*01a0*/  @!P4 LDG.E.EL R15, desc[UR4][R8.64+0xc] ;  /* 0x00000c04080fc981 */ /* 0x000f62000c2e1900 */
[----:B------:R-:W-:Y:S01]  /*01b0*/  CS2R R4, SRZ ;  /* 0x0000000000047805 */ /* 0x000fe2000001ff00 */
[----:B------:R-:W-:-:S05]  /*01c0*/  IMAD.WIDE R2, R7, 0x4, R2 ;  /* 0x0000000407027825 */ /* 0x000fca00078e0202 */
[----:B------:R1:W5:Y:S02]  /*01d0*/  @!P4 LDG.E.64 R4, desc[UR4][R2.64] ;  /* 0x000000040204c981 */ /* 0x000364000c1e1b00 */
[----:B-1----:R-:W1:Y:S02]  /*01e0*/  LDC.64 R2, c[0x0][0x218] ;  /* 0x00008600ff027b82 */ /* 0x002e640000000a00 */
[----:B-1----:R-:W-:-:S04]  /*01f0*/  IMAD.WIDE R2, R7, 0x4, R2 ;  /* 0x0000000407027825 */ /* 0x002fc800078e0202 */
[----:B--2---:R-:W-:Y:S01]  /*0200*/  FMUL R17, R10, R10 ;  /* 0x0000000a0a117220 */ /* 0x004fe20000400000 */
[----:B---3--:R-:W-:-:S03]  /*0210*/  FMUL R11, R11, R11 ;  /* 0x0000000b0b0b7220 */ /* 0x008fc60000400000 */
[----:B----4-:R-:W-:Y:S01]  /*0220*/  FFMA R17, R0, R0, R17 ;  /* 0x0000000000117223 */ /* 0x010fe20000000011 */
[----:B-----5:R-:W-:-:S03]  /*0230*/  FFMA R6, R6, R6, R11 ;  /* 0x0000000606067223 */ /* 0x020fc6000000000b */
[----:B------:R-:W-:Y:S01]  /*0240*/  FFMA R17, R12, R12, R17 ;  /* 0x0000000c0c117223 */ /* 0x000fe20000000011 */
[----:B------:R-:W-:-:S03]  /*0250*/  FFMA R6, R13, R13, R6 ;  /* 0x0000000d0d067223 */ /* 0x000fc60000000006 */
[----:B------:R-:W-:Y:S01]  /*0260*/  FFMA R17, R14, R14, R17 ;  /* 0x0000000e0e117223 */ /* 0x000fe20000000011 */
[----:B------:R-:W-:-:S03]  /*0270*/  FFMA R6, R15, R15, R6 ;  /* 0x0000000f0f067223 */ /* 0x000fc60000000006 */
[----:B------:R-:W-:Y:S01]  /*0280*/  FMUL R17, R17, 0.25 ;  /* 0x3e80000011117820 */ /* 0x000fe20000400000 */
[----:B------:R-:W-:-:S04]  /*0290*/  FMUL R6, R6, 0.25 ;  /* 0x3e80000006067820 */ /* 0x000fc80000400000 */
[C---:B------:R-:W-:Y:S02]  /*02a0*/  FSETP.GT.AND P0, PT, |R17|.reuse, 8.50705917302346158658e+37, PT ;  /* 0x7e8000001100780b */ /* 0x040fe40003f04200 */
[----:B------:R-:W-:Y:S02]  /*02b0*/  FSETP.GEU.AND P2, PT, |R17|, 1.175494350822287508e-38, PT ;  /* 0x008000001100780b */ /* 0x000fe40003f4e200 */
[C---:B------:R-:W-:Y:S02]  /*02c0*/  FSETP.GT.AND P1, PT, |R6|.reuse, 8.50705917302346158658e+37, PT ;  /* 0x7e8000000600780b */ /* 0x040fe40003f24200 */
[----:B------:R-:W-:-:S07]  /*02d0*/  FSETP.GEU.AND P3, PT, |R6|, 1.175494350822287508e-38, PT ;  /* 0x008000000600780b */ /* 0x000fce0003f6e200 */
[----:B------:R-:W-:Y:S01]  /*02e0*/  @P0 FMUL R17, R17, 0.25 ;  /* 0x3e80000011110820 */ /* 0x000fe20000400000 */
[----:B------:R-:W-:-:S03]  /*02f0*/  @P0 FMUL R4, R4, 0.25 ;  /* 0x3e80000004040820 */ /* 0x000fc60000400000 */
[----:B------:R-:W-:Y:S01]  /*0300*/  @P1 FMUL R6, R6, 0.25 ;  /* 0x3e80000006061820 */ /* 0x000fe20000400000 */
[----:B------:R-:W-:Y:S01]  /*0310*/  @!P2 FMUL R17, R17, 16777216 ;  /* 0x4b8000001111a820 */ /* 0x000fe20000400000 */
[----:B------:R-:W-:Y:S01]  /*0320*/  @P1 FMUL R5, R5, 0.25 ;  /* 0x3e80000005051820 */ /* 0x000fe20000400000 */
[----:B------:R-:W-:Y:S01]  /*0330*/  @!P2 FMUL R4, R4, 16777216 ;  /* 0x4b8000000404a820 */ /* 0x000fe20000400000 */
[----:B------:R-:W-:Y:S02]  /*0340*/  @!P3 FMUL R6, R6, 16777216 ;  /* 0x4b8000000606b820 */ /* 0x000fe40000400000 */
[----:B------:R-:W-:Y:S01]  /*0350*/  @!P3 FMUL R5, R5, 16777216 ;  /* 0x4b8000000505b820 */ /* 0x000fe20000400000 */
[----:B------:R-:W1:Y:S08]  /*0360*/  MUFU.RCP R17, R17 ;  /* 0x0000001100117308 */ /* 0x000e700000001000 */
[----:B------:R-:W2:Y:S01]  /*0370*/  MUFU.RCP R6, R6 ;  /* 0x0000000600067308 */ /* 0x000ea20000001000 */
[----:B-1----:R-:W-:Y:S01]  /*0380*/  FMUL R4, R17, R4 ;  /* 0x0000000411047220 */ /* 0x002fe20000400000 */
[----:B--2---:R-:W-:Y:S01]  /*0390*/  FMUL R5, R6, R5 ;  /* 0x0000000506057220 */ /* 0x004fe20000400000 */
[----:B------:R-:W-:Y:S06]  /*03a0*/  @P4 EXIT ;  /* 0x000000000000494d */ /* 0x000fec0003800000 */
[----:B------:R-:W-:Y:S01]  /*03b0*/  STG.E.64 desc[UR4][R2.64], R4 ;  /* 0x0000000402007986 */ /* 0x000fe2000c101b04 */
[----:B------:R-:W-:Y:S05]  /*03c0*/  EXIT ;  /* 0x000000000000794d */ /* 0x000fea0003800000 */
.L_x_0:
[----:B------:R-:W-:-:S00]  /*03d0*/  BRA `(.L_x_0) ;  /* 0xfffffffc00fc7947 */ /* 0x000fc0000383ffff */
[----:B------:R-:W-:-:S00]  /*03e0*/  NOP ;  /* 0x0000000000007918 */ /* 0x000fc00000000000 */
        /* <DEDUP_REMOVED lines=9> */
.L_x_1:


//--------------------- .nv.constant0.triton_poi_fused_div_mean_pow_2 --------------------------
	.section	.nv.constant0.triton_poi_fused_div_mean_pow_2,"a",@progbits
	.sectionflags	@""
	.align	4
.nv.constant0.triton_poi_fused_div_mean_pow_2:
	.zero		548
